//
// Generated by NVIDIA NVVM Compiler
//
// Compiler Build ID: CL-36424714
// Cuda compilation tools, release 13.0, V13.0.88
// Based on NVVM 20.0.0
//

.version 9.0
.target sm_100
.address_size 64

	// .globl	_Z16stencil_1D_blockPiS_l
// _ZZ16stencil_1D_blockPiS_lE4temp has been demoted

.visible .entry _Z16stencil_1D_blockPiS_l(
	.param .u64 .ptr .align 1 _Z16stencil_1D_blockPiS_l_param_0,
	.param .u64 .ptr .align 1 _Z16stencil_1D_blockPiS_l_param_1,
	.param .u64 _Z16stencil_1D_blockPiS_l_param_2
)
{
	.reg .pred 	%p<10>;
	.reg .b32 	%r<48>;
	.reg .b64 	%rd<19>;
	// demoted variable
	.shared .align 4 .b8 _ZZ16stencil_1D_blockPiS_lE4temp[1048];
	ld.param.u64 	%rd5, [_Z16stencil_1D_blockPiS_l_param_0];
	ld.param.u64 	%rd3, [_Z16stencil_1D_blockPiS_l_param_1];
	ld.param.u64 	%rd4, [_Z16stencil_1D_blockPiS_l_param_2];
	cvta.to.global.u64 	%rd6, %rd5;
	mov.u32 	%r1, %tid.x;
	mov.u32 	%r2, %ntid.x;
	mov.u32 	%r20, %ctaid.x;
	mad.lo.s32 	%r21, %r2, %r20, %r1;
	cvt.u64.u32 	%rd1, %r21;
	mul.wide.u32 	%rd7, %r21, 4;
	add.s64 	%rd2, %rd6, %rd7;
	ld.global.u32 	%r3, [%rd2];
	shl.b32 	%r22, %r1, 2;
	mov.u32 	%r23, _ZZ16stencil_1D_blockPiS_lE4temp;
	add.s32 	%r4, %r23, %r22;
	st.shared.u32 	[%r4+12], %r3;
	setp.gt.u32 	%p1, %r21, 2;
	@%p1 bra 	$L__BB0_2;
	mov.b32 	%r42, 0;
	st.shared.u32 	[%r4], %r42;
	ld.global.u32 	%r29, [%rd2+1024];
	st.shared.u32 	[%r4+1036], %r29;
	bra.uni 	$L__BB0_5;
$L__BB0_2:
	mov.u32 	%r24, %nctaid.x;
	mad.lo.s32 	%r25, %r24, %r2, -3;
	cvt.s64.s32 	%rd8, %r25;
	setp.lt.s64 	%p2, %rd1, %rd8;
	@%p2 bra 	$L__BB0_4;
	ld.global.u32 	%r42, [%rd2+-12];
	st.shared.u32 	[%r4], %r42;
	mov.b32 	%r26, 0;
	st.shared.u32 	[%r4+1036], %r26;
	bra.uni 	$L__BB0_5;
$L__BB0_4:
	ld.global.u32 	%r42, [%rd2+-12];
	st.shared.u32 	[%r4], %r42;
	ld.global.u32 	%r27, [%rd2+1024];
	st.shared.u32 	[%r4+1036], %r27;
$L__BB0_5:
	cvt.u64.u32 	%rd9, %r1;
	setp.gt.s64 	%p3, %rd4, %rd9;
	selp.b32 	%r44, %r42, 0, %p3;
	add.s32 	%r30, %r1, 1;
	cvt.u64.u32 	%rd10, %r30;
	setp.le.s64 	%p4, %rd4, %rd10;
	@%p4 bra 	$L__BB0_7;
	ld.shared.u32 	%r31, [%r4+4];
	add.s32 	%r44, %r31, %r44;
$L__BB0_7:
	add.s32 	%r32, %r1, 2;
	cvt.u64.u32 	%rd11, %r32;
	setp.le.s64 	%p5, %rd4, %rd11;
	@%p5 bra 	$L__BB0_9;
	ld.shared.u32 	%r33, [%r4+8];
	add.s32 	%r44, %r33, %r44;
$L__BB0_9:
	add.s32 	%r34, %r1, 3;
	cvt.u64.u32 	%rd12, %r34;
	setp.gt.s64 	%p6, %rd4, %rd12;
	selp.b32 	%r35, %r3, 0, %p6;
	add.s32 	%r46, %r44, %r35;
	add.s32 	%r36, %r1, 4;
	cvt.u64.u32 	%rd13, %r36;
	setp.le.s64 	%p7, %rd4, %rd13;
	@%p7 bra 	$L__BB0_11;
	ld.shared.u32 	%r37, [%r4+16];
	add.s32 	%r46, %r37, %r46;
$L__BB0_11:
	add.s32 	%r38, %r1, 5;
	cvt.u64.u32 	%rd14, %r38;
	setp.le.s64 	%p8, %rd4, %rd14;
	@%p8 bra 	$L__BB0_13;
	ld.shared.u32 	%r39, [%r4+20];
	add.s32 	%r46, %r39, %r46;
$L__BB0_13:
	add.s32 	%r40, %r1, 6;
	cvt.u64.u32 	%rd15, %r40;
	setp.le.s64 	%p9, %rd4, %rd15;
	@%p9 bra 	$L__BB0_15;
	ld.shared.u32 	%r41, [%r4+24];
	add.s32 	%r46, %r41, %r46;
$L__BB0_15:
	cvta.to.global.u64 	%rd16, %rd3;
	shl.b64 	%rd17, %rd1, 2;
	add.s64 	%rd18, %rd16, %rd17;
	st.global.u32 	[%rd18], %r46;
	bar.sync 	0;
	ret;

}


// ===== COMPILED SASS (sm_100) =====

	.target	sm_100

	.elftype	@"ET_EXEC"


//--------------------- .note.nv.tkinfo           --------------------------
	.section	.note.nv.tkinfo,"",@"SHT_NOTE"
	.sectionflags	@"SHF_NOTE_NV_TKINFO"
	.tkinfo
        /*0018*/ 	.word	0x00000002
        /*0030*/ 	.string	""
        /*0030*/ 	.string	"ptxas"
        /*0030*/ 	.string	"Cuda compilation tools, release 13.0, V13.0.88"
        /*0030*/ 	.string	"Build cuda_13.0.r13.0/compiler.36424714_0"
        /*0030*/ 	.string	"-arch sm_100 -m 64 "



//--------------------- .note.nv.cuinfo           --------------------------
	.section	.note.nv.cuinfo,"",@"SHT_NOTE"
	.sectionflags	@"SHF_NOTE_NV_CUINFO"
        /*0018*/ 	.short	0x0002
        /*001a*/ 	.short	0x0064
        /*001c*/ 	.short	0x0082
	.zero		2


//--------------------- .nv.info                  --------------------------
	.section	.nv.info,"",@"SHT_CUDA_INFO"
	.align	4


	//----- nvinfo : EIATTR_REGCOUNT
	.align		4
        /*0000*/ 	.byte	0x04, 0x2f
        /*0002*/ 	.short	(.L_1 - .L_0)
	.align		4
.L_0:
        /*0004*/ 	.word	index@(_Z16stencil_1D_blockPiS_l)
        /*0008*/ 	.word	0x0000000e


	//----- nvinfo : EIATTR_FRAME_SIZE
	.align		4
.L_1:
        /*000c*/ 	.byte	0x04, 0x11
        /*000e*/ 	.short	(.L_3 - .L_2)
	.align		4
.L_2:
        /*0010*/ 	.word	index@(_Z16stencil_1D_blockPiS_l)
        /*0014*/ 	.word	0x00000000


	//----- nvinfo : EIATTR_MIN_STACK_SIZE
	.align		4
.L_3:
        /*0018*/ 	.byte	0x04, 0x12
        /*001a*/ 	.short	(.L_5 - .L_4)
	.align		4
.L_4:
        /*001c*/ 	.word	index@(_Z16stencil_1D_blockPiS_l)
        /*0020*/ 	.word	0x00000000
.L_5:


//--------------------- .nv.compat                --------------------------
	.section	.nv.compat,"",@"SHT_CUDA_COMPAT_INFO"
	.align	4
        /*0000*/ 	.byte	0x02, 0x09, 0x00, 0x00, 0x02, 0x02, 0x01, 0x00, 0x02, 0x05, 0x05, 0x00, 0x03, 0x07, 0x01, 0x01
        /*0010*/ 	.byte	0x02, 0x03, 0x00, 0x00, 0x02, 0x06, 0x01, 0x00, 0x04, 0x0b, 0x08, 0x00, 0x09, 0x00, 0x00, 0x00
        /*0020*/ 	.byte	0x00, 0x00, 0x00, 0x00


//--------------------- .nv.info._Z16stencil_1D_blockPiS_l --------------------------
	.section	.nv.info._Z16stencil_1D_blockPiS_l,"",@"SHT_CUDA_INFO"
	.sectionflags	@""
	.align	4


	//----- nvinfo : EIATTR_CUDA_API_VERSION
	.align		4
        /*0000*/ 	.byte	0x04, 0x37
        /*0002*/ 	.short	(.L_7 - .L_6)
.L_6:
        /*0004*/ 	.word	0x00000082


	//----- nvinfo : EIATTR_KPARAM_INFO
	.align		4
.L_7:
        /*0008*/ 	.byte	0x04, 0x17
        /*000a*/ 	.short	(.L_9 - .L_8)
.L_8:
        /*000c*/ 	.word	0x00000000
        /*0010*/ 	.short	0x0002
        /*0012*/ 	.short	0x0010
        /*0014*/ 	.byte	0x00, 0xf0, 0x21, 0x00


	//----- nvinfo : EIATTR_KPARAM_INFO
	.align		4
.L_9:
        /*0018*/ 	.byte	0x04, 0x17
        /*001a*/ 	.short	(.L_11 - .L_10)
.L_10:
        /*001c*/ 	.word	0x00000000
        /*0020*/ 	.short	0x0001
        /*0022*/ 	.short	0x0008
        /*0024*/ 	.byte	0x00, 0xf5, 0x21, 0x00


	//----- nvinfo : EIATTR_KPARAM_INFO
	.align		4
.L_11:
        /*0028*/ 	.byte	0x04, 0x17
        /*002a*/ 	.short	(.L_13 - .L_12)
.L_12:
        /*002c*/ 	.word	0x00000000
        /*0030*/ 	.short	0x0000
        /*0032*/ 	.short	0x0000
        /*0034*/ 	.byte	0x00, 0xf5, 0x21, 0x00


	//----- nvinfo : EIATTR_SPARSE_MMA_MASK
	.align		4
.L_13:
        /*0038*/ 	.byte	0x03, 0x50
        /*003a*/ 	.short	0x0000


	//----- nvinfo : EIATTR_MAXREG_COUNT
	.align		4
        /*003c*/ 	.byte	0x03, 0x1b
        /*003e*/ 	.short	0x00ff


	//----- nvinfo : EIATTR_NUM_BARRIERS
	.align		4
        /*0040*/ 	.byte	0x02, 0x4c
        /*0042*/ 	.byte	0x01
	.zero		1


	//----- nvinfo : EIATTR_MERCURY_ISA_VERSION
	.align		4
        /*0044*/ 	.byte	0x03, 0x5f
        /*0046*/ 	.short	0x0101


	//----- nvinfo : EIATTR_VRC_CTA_INIT_COUNT
	.align		4
        /*0048*/ 	.byte	0x02, 0x4a
	.zero		1
	.zero		1


	//----- nvinfo : EIATTR_EXIT_INSTR_OFFSETS
	.align		4
        /*004c*/ 	.byte	0x04, 0x1c
        /*004e*/ 	.short	(.L_15 - .L_14)


	//   ....[0]....
.L_14:
        /*0050*/ 	.word	0x00000490


	//----- nvinfo : EIATTR_CRS_STACK_SIZE
	.align		4
.L_15:
        /*0054*/ 	.byte	0x04, 0x1e
        /*0056*/ 	.short	(.L_17 - .L_16)
.L_16:
        /*0058*/ 	.word	0x00000000


	//----- nvinfo : EIATTR_CBANK_PARAM_SIZE
	.align		4
.L_17:
        /*005c*/ 	.byte	0x03, 0x19
        /*005e*/ 	.short	0x0018


	//----- nvinfo : EIATTR_PARAM_CBANK
	.align		4
        /*0060*/ 	.byte	0x04, 0x0a
        /*0062*/ 	.short	(.L_19 - .L_18)
	.align		4
.L_18:
        /*0064*/ 	.word	index@(.nv.constant0._Z16stencil_1D_blockPiS_l)
        /*0068*/ 	.short	0x0380
        /*006a*/ 	.short	0x0018


	//----- nvinfo : EIATTR_SW_WAR
	.align		4
.L_19:
        /*006c*/ 	.byte	0x04, 0x36
        /*006e*/ 	.short	(.L_21 - .L_20)
.L_20:
        /*0070*/ 	.word	0x00000008
.L_21:


//--------------------- .nv.callgraph             --------------------------
	.section	.nv.callgraph,"",@"SHT_CUDA_CALLGRAPH"
	.align	4
	.sectionentsize	8
	.align		4
        /*0000*/ 	.word	0x00000000
	.align		4
        /*0004*/ 	.word	0xffffffff
	.align		4
        /*0008*/ 	.word	0x00000000
	.align		4
        /*000c*/ 	.word	0xfffffffe
	.align		4
        /*0010*/ 	.word	0x00000000
	.align		4
        /*0014*/ 	.word	0xfffffffd
	.align		4
        /*0018*/ 	.word	0x00000000
	.align		4
        /*001c*/ 	.word	0xfffffffc


//--------------------- .text._Z16stencil_1D_blockPiS_l --------------------------
	.section	.text._Z16stencil_1D_blockPiS_l,"ax",@progbits
	.align	128
        .global         _Z16stencil_1D_blockPiS_l
        .type           _Z16stencil_1D_blockPiS_l,@function
        .size           _Z16stencil_1D_blockPiS_l,(.L_x_4 - _Z16stencil_1D_blockPiS_l)
        .other          _Z16stencil_1D_blockPiS_l,@"STO_CUDA_ENTRY STV_DEFAULT"
_Z16stencil_1D_blockPiS_l:
.text._Z16stencil_1D_blockPiS_l:
[----:B------:R-:W-:Y:S01]  /*0000*/  LDC R1, c[0x0][0x37c] ;  /* 0x0000df00ff017b82 */ /* 0x000fe20000000800 */
[----:B------:R-:W0:Y:S07]  /*0010*/  S2R R11, SR_TID.X ;  /* 0x00000000000b7919 */ /* 0x000e2e0000002100 */
[----:B------:R-:W1:Y:S01]  /*0020*/  LDC.64 R2, c[0x0][0x380] ;  /* 0x0000e000ff027b82 */ /* 0x000e620000000a00 */
[----:B------:R-:W0:Y:S01]  /*0030*/  LDCU UR8, c[0x0][0x360] ;  /* 0x00006c00ff0877ac */ /* 0x000e220008000800 */
[----:B------:R-:W0:Y:S01]  /*0040*/  S2R R0, SR_CTAID.X ;  /* 0x0000000000007919 */ /* 0x000e220000002500 */
[----:B------:R-:W2:Y:S01]  /*0050*/  LDCU.64 UR6, c[0x0][0x358] ;  /* 0x00006b00ff0677ac */ /* 0x000ea20008000a00 */
[----:B0-----:R-:W-:-:S04]  /*0060*/  IMAD R5, R0, UR8, R11 ;  /* 0x0000000800057c24 */ /* 0x001fc8000f8e020b */
[----:B-1----:R-:W-:-:S05]  /*0070*/  IMAD.WIDE.U32 R2, R5, 0x4, R2 ;  /* 0x0000000405027825 */ /* 0x002fca00078e0002 */
[----:B--2---:R-:W2:Y:S01]  /*0080*/  LDG.E R0, desc[UR6][R2.64] ;  /* 0x0000000602007981 */ /* 0x004ea2000c1e1900 */
[----:B------:R-:W0:Y:S01]  /*0090*/  S2UR UR5, SR_CgaCtaId ;  /* 0x00000000000579c3 */ /* 0x000e220000008800 */
[----:B------:R-:W-:Y:S01]  /*00a0*/  UMOV UR4, 0x400 ;  /* 0x0000040000047882 */ /* 0x000fe20000000000 */
[----:B------:R-:W-:Y:S01]  /*00b0*/  ISETP.GT.U32.AND P0, PT, R5, 0x2, PT ;  /* 0x000000020500780c */ /* 0x000fe20003f04070 */
[----:B------:R-:W-:Y:S01]  /*00c0*/  BSSY.RECONVERGENT B0, `(.L_x_0) ;  /* 0x0000015000007945 */ /* 0x000fe20003800200 */
[----:B0-----:R-:W-:-:S06]  /*00d0*/  ULEA UR4, UR5, UR4, 0x18 ;  /* 0x0000000405047291 */ /* 0x001fcc000f8ec0ff */
[----:B------:R-:W-:-:S05]  /*00e0*/  LEA R7, R11, UR4, 0x2 ;  /* 0x000000040b077c11 */ /* 0x000fca000f8e10ff */
[----:B--2---:R0:W-:Y:S01]  /*00f0*/  STS [R7+0xc], R0 ;  /* 0x00000c0007007388 */ /* 0x0041e20000000800 */
[----:B------:R-:W-:Y:S05]  /*0100*/  @P0 BRA `(.L_x_1) ;  /* 0x0000000000140947 */ /* 0x000fea0003800000 */
[----:B------:R-:W2:Y:S01]  /*0110*/  LDG.E R2, desc[UR6][R2.64+0x400] ;  /* 0x0004000602027981 */ /* 0x000ea2000c1e1900 */
[----:B------:R-:W-:-:S03]  /*0120*/  IMAD.MOV.U32 R4, RZ, RZ, RZ ;  /* 0x000000ffff047224 */ /* 0x000fc600078e00ff */
[----:B------:R3:W-:Y:S04]  /*0130*/  STS [R7], RZ ;  /* 0x000000ff07007388 */ /* 0x0007e80000000800 */
[----:B--2---:R3:W-:Y:S01]  /*0140*/  STS [R7+0x40c], R2 ;  /* 0x00040c0207007388 */ /* 0x0047e20000000800 */
[----:B------:R-:W-:Y:S05]  /*0150*/  BRA `(.L_x_2) ;  /* 0x00000000002c7947 */ /* 0x000fea0003800000 */
.L_x_1:
[----:B------:R-:W1:Y:S01]  /*0160*/  LDCU UR4, c[0x0][0x370] ;  /* 0x00006e00ff0477ac */ /* 0x000e620008000800 */
[----:B------:R-:W2:Y:S01]  /*0170*/  LDG.E R4, desc[UR6][R2.64+-0xc] ;  /* 0xfffff40602047981 */ /* 0x000ea2000c1e1900 */
[----:B-1----:R-:W-:-:S04]  /*0180*/  UIMAD UR4, UR8, UR4, -0x3 ;  /* 0xfffffffd080474a4 */ /* 0x002fc8000f8e0204 */
[----:B------:R-:W-:Y:S02]  /*0190*/  USHF.R.S32.HI UR5, URZ, 0x1f, UR4 ;  /* 0x0000001fff057899 */ /* 0x000fe40008011404 */
[----:B------:R-:W-:-:S04]  /*01a0*/  ISETP.GE.U32.AND P0, PT, R5, UR4, PT ;  /* 0x0000000405007c0c */ /* 0x000fc8000bf06070 */
[----:B------:R-:W-:-:S13]  /*01b0*/  ISETP.GE.AND.EX P0, PT, RZ, UR5, PT, P0 ;  /* 0x00000005ff007c0c */ /* 0x000fda000bf06300 */
[----:B------:R-:W3:Y:S04]  /*01c0*/  @!P0 LDG.E R6, desc[UR6][R2.64+0x400] ;  /* 0x0004000602068981 */ /* 0x000ee8000c1e1900 */
[----:B------:R1:W-:Y:S04]  /*01d0*/  @P0 STS [R7+0x40c], RZ ;  /* 0x00040cff07000388 */ /* 0x0003e80000000800 */
[----:B--2---:R1:W-:Y:S04]  /*01e0*/  @P0 STS [R7], R4 ;  /* 0x0000000407000388 */ /* 0x0043e80000000800 */
[----:B------:R1:W-:Y:S04]  /*01f0*/  @!P0 STS [R7], R4 ;  /* 0x0000000407008388 */ /* 0x0003e80000000800 */
[----:B---3--:R1:W-:Y:S02]  /*0200*/  @!P0 STS [R7+0x40c], R6 ;  /* 0x00040c0607008388 */ /* 0x0083e40000000800 */
.L_x_2:
[----:B------:R-:W-:Y:S05]  /*0210*/  BSYNC.RECONVERGENT B0 ;  /* 0x0000000000007941 */ /* 0x000fea0003800200 */
.L_x_0:
[----:B------:R-:W2:Y:S01]  /*0220*/  LDCU.64 UR4, c[0x0][0x390] ;  /* 0x00007200ff0477ac */ /* 0x000ea20008000a00 */
[C---:B---3--:R-:W-:Y:S02]  /*0230*/  VIADD R2, R11.reuse, 0x1 ;  /* 0x000000010b027836 */ /* 0x048fe40000000000 */
[C---:B------:R-:W-:Y:S01]  /*0240*/  VIADD R3, R11.reuse, 0x2 ;  /* 0x000000020b037836 */ /* 0x040fe20000000000 */
[----:B------:R-:W3:Y:S02]  /*0250*/  LDCU.64 UR10, c[0x0][0x388] ;  /* 0x00007100ff0a77ac */ /* 0x000ee40008000a00 */
[----:B--2---:R-:W-:Y:S01]  /*0260*/  ISETP.GE.U32.AND P4, PT, R2, UR4, PT ;  /* 0x0000000402007c0c */ /* 0x004fe2000bf86070 */
[----:B------:R-:W-:Y:S01]  /*0270*/  VIADD R2, R11, 0x4 ;  /* 0x000000040b027836 */ /* 0x000fe20000000000 */
[----:B------:R-:W-:Y:S01]  /*0280*/  ISETP.GE.U32.AND P3, PT, R3, UR4, PT ;  /* 0x0000000403007c0c */ /* 0x000fe2000bf66070 */
[----:B------:R-:W-:Y:S01]  /*0290*/  VIADD R3, R11, 0x5 ;  /* 0x000000050b037836 */ /* 0x000fe20000000000 */
[----:B------:R-:W-:-:S02]  /*02a0*/  ISETP.GE.AND.EX P4, PT, RZ, UR5, PT, P4 ;  /* 0x00000005ff007c0c */ /* 0x000fc4000bf86340 */
[----:B------:R-:W-:Y:S02]  /*02b0*/  ISETP.GE.AND.EX P3, PT, RZ, UR5, PT, P3 ;  /* 0x00000005ff007c0c */ /* 0x000fe4000bf66330 */
[----:B------:R-:W-:Y:S01]  /*02c0*/  ISETP.GE.U32.AND P2, PT, R2, UR4, PT ;  /* 0x0000000402007c0c */ /* 0x000fe2000bf46070 */
[----:B------:R-:W-:Y:S01]  /*02d0*/  VIADD R2, R11, 0x6 ;  /* 0x000000060b027836 */ /* 0x000fe20000000000 */
[----:B------:R-:W-:Y:S02]  /*02e0*/  ISETP.GE.U32.AND P1, PT, R3, UR4, PT ;  /* 0x0000000403007c0c */ /* 0x000fe4000bf26070 */
[----:B------:R-:W-:Y:S02]  /*02f0*/  ISETP.GE.AND.EX P2, PT, RZ, UR5, PT, P2 ;  /* 0x00000005ff007c0c */ /* 0x000fe4000bf46320 */
[----:B------:R-:W-:Y:S01]  /*0300*/  ISETP.GE.U32.AND P0, PT, R2, UR4, PT ;  /* 0x0000000402007c0c */ /* 0x000fe2000bf06070 */
[----:B------:R-:W-:Y:S01]  /*0310*/  VIADD R2, R11, 0x3 ;  /* 0x000000030b027836 */ /* 0x000fe20000000000 */
[----:B------:R-:W-:Y:S01]  /*0320*/  ISETP.GE.AND.EX P1, PT, RZ, UR5, PT, P1 ;  /* 0x00000005ff007c0c */ /* 0x000fe2000bf26310 */
[----:B------:R-:W2:Y:S01]  /*0330*/  @!P4 LDS R3, [R7+0x4] ;  /* 0x000004000703c984 */ /* 0x000ea20000000800 */
[----:B------:R-:W-:-:S02]  /*0340*/  ISETP.GE.AND.EX P0, PT, RZ, UR5, PT, P0 ;  /* 0x00000005ff007c0c */ /* 0x000fc4000bf06300 */
[----:B------:R-:W-:Y:S01]  /*0350*/  ISETP.GE.U32.AND P5, PT, R11, UR4, PT ;  /* 0x000000040b007c0c */ /* 0x000fe2000bfa6070 */
[----:B------:R-:W4:Y:S03]  /*0360*/  @!P3 LDS R9, [R7+0x8] ;  /* 0x000008000709b984 */ /* 0x000f260000000800 */
[----:B------:R-:W-:Y:S01]  /*0370*/  ISETP.GE.AND.EX P5, PT, RZ, UR5, PT, P5 ;  /* 0x00000005ff007c0c */ /* 0x000fe2000bfa6350 */
[----:B-1----:R-:W1:Y:S03]  /*0380*/  @!P2 LDS R6, [R7+0x10] ;  /* 0x000010000706a984 */ /* 0x002e660000000800 */
[----:B------:R-:W-:Y:S01]  /*0390*/  SEL R4, R4, RZ, !P5 ;  /* 0x000000ff04047207 */ /* 0x000fe20006800000 */
[----:B------:R-:W5:Y:S01]  /*03a0*/  @!P1 LDS R8, [R7+0x14] ;  /* 0x0000140007089984 */ /* 0x000f620000000800 */
[----:B------:R-:W-:-:S03]  /*03b0*/  ISETP.GE.U32.AND P5, PT, R2, UR4, PT ;  /* 0x0000000402007c0c */ /* 0x000fc6000bfa6070 */
[----:B------:R0:W5:Y:S01]  /*03c0*/  @!P0 LDS R10, [R7+0x18] ;  /* 0x00001800070a8984 */ /* 0x0001620000000800 */
[----:B--2---:R-:W-:Y:S01]  /*03d0*/  @!P4 IMAD.IADD R4, R4, 0x1, R3 ;  /* 0x000000010404c824 */ /* 0x004fe200078e0203 */
[----:B------:R-:W-:-:S03]  /*03e0*/  ISETP.GE.AND.EX P4, PT, RZ, UR5, PT, P5 ;  /* 0x00000005ff007c0c */ /* 0x000fc6000bf86350 */
[----:B----4-:R-:W-:Y:S01]  /*03f0*/  @!P3 IMAD.IADD R4, R4, 0x1, R9 ;  /* 0x000000010404b824 */ /* 0x010fe200078e0209 */
[----:B------:R-:W-:-:S05]  /*0400*/  SEL R3, R0, RZ, !P4 ;  /* 0x000000ff00037207 */ /* 0x000fca0006000000 */
[----:B0-----:R-:W-:-:S04]  /*0410*/  IMAD.IADD R7, R3, 0x1, R4 ;  /* 0x0000000103077824 */ /* 0x001fc800078e0204 */
[----:B-1----:R-:W-:Y:S01]  /*0420*/  @!P2 IMAD.IADD R7, R7, 0x1, R6 ;  /* 0x000000010707a824 */ /* 0x002fe200078e0206 */
[----:B---3--:R-:W-:-:S03]  /*0430*/  LEA R2, P2, R5, UR10, 0x2 ;  /* 0x0000000a05027c11 */ /* 0x008fc6000f8410ff */
[----:B-----5:R-:W-:Y:S01]  /*0440*/  @!P1 IMAD.IADD R7, R7, 0x1, R8 ;  /* 0x0000000107079824 */ /* 0x020fe200078e0208 */
[----:B------:R-:W-:-:S03]  /*0450*/  LEA.HI.X R3, R5, UR11, RZ, 0x2, P2 ;  /* 0x0000000b05037c11 */ /* 0x000fc600090f14ff */
[----:B------:R-:W-:-:S05]  /*0460*/  @!P0 IMAD.IADD R7, R7, 0x1, R10 ;  /* 0x0000000107078824 */ /* 0x000fca00078e020a */
[----:B------:R-:W-:Y:S01]  /*0470*/  STG.E desc[UR6][R2.64], R7 ;  /* 0x0000000702007986 */ /* 0x000fe2000c101906 */
[----:B------:R-:W-:Y:S06]  /*0480*/  BAR.SYNC.DEFER_BLOCKING 0x0 ;  /* 0x0000000000007b1d */ /* 0x000fec0000010000 */
[----:B------:R-:W-:Y:S05]  /*0490*/  EXIT ;  /* 0x000000000000794d */ /* 0x000fea0003800000 */
.L_x_3:
[----:B------:R-:W-:-:S00]  /*04a0*/  BRA `(.L_x_3) ;  /* 0xfffffffc00fc7947 */ /* 0x000fc0000383ffff */
[----:B------:R-:W-:-:S00]  /*04b0*/  NOP ;  /* 0x0000000000007918 */ /* 0x000fc00000000000 */
        /* <DEDUP_REMOVED lines=12> */
.L_x_4:


//--------------------- .nv.shared._Z16stencil_1D_blockPiS_l --------------------------
	.section	.nv.shared._Z16stencil_1D_blockPiS_l,"aw",@nobits
	.sectionflags	@""
	.align	4
.nv.shared._Z16stencil_1D_blockPiS_l:
	.zero		2072


//--------------------- .nv.shared.reserved.0     --------------------------
	.section	.nv.shared.reserved.0,"aw",@nobits
	.weak		__nv_reservedSMEM_offset_0_alias
	.size		__nv_reservedSMEM_offset_0_alias, 0, 64
	.other		__nv_reservedSMEM_offset_0_alias,@"STO_CUDA_RESERVED_SHARED STV_DEFAULT"
__nv_reservedSMEM_offset_0_alias:
	.zero		0
	.zero		64


//--------------------- .nv.constant0._Z16stencil_1D_blockPiS_l --------------------------
	.section	.nv.constant0._Z16stencil_1D_blockPiS_l,"a",@progbits
	.sectionflags	@""
	.align	4
.nv.constant0._Z16stencil_1D_blockPiS_l:
	.zero		920


//--------------------- SYMBOLS --------------------------

	.type		.nv.reservedSmem.offset0,@object
	.size		.nv.reservedSmem.offset0,0x4
	.type		.nv.reservedSmem.cap,@object
	.size		.nv.reservedSmem.cap,0x4
